	.headerflags	@"EF_CUDA_TEXMODE_UNIFIED EF_CUDA_64BIT_ADDRESS EF_CUDA_ACCELERATORS EF_CUDA_SM90 EF_CUDA_VIRTUAL_SM(EF_CUDA_SM90)"
	.elftype	@"ET_EXEC"


//--------------------- .nv.info                  --------------------------
	.section	.nv.info,"",@"SHT_CUDA_INFO"
	.align	4


	//----- nvinfo : EIATTR_REGCOUNT
	.align		4
        /*0000*/ 	.byte	0x04, 0x2f
        /*0002*/ 	.short	(.L_1 - .L_0)
	.align		4
.L_0:
        /*0004*/ 	.word	index@(triton_poi_fused__safe_softmax_8)
        /*0008*/ 	.word	0x00000012


	//----- nvinfo : EIATTR_MIN_STACK_SIZE
	.align		4
.L_1:
        /*000c*/ 	.byte	0x04, 0x12
        /*000e*/ 	.short	(.L_3 - .L_2)
	.align		4
.L_2:
        /*0010*/ 	.word	index@(triton_poi_fused__safe_softmax_8)
        /*0014*/ 	.word	0x00000000


	//----- nvinfo : EIATTR_FRAME_SIZE
	.align		4
.L_3:
        /*0018*/ 	.byte	0x04, 0x11
        /*001a*/ 	.short	(.L_5 - .L_4)
	.align		4
.L_4:
        /*001c*/ 	.word	index@(triton_poi_fused__safe_softmax_8)
        /*0020*/ 	.word	0x00000000


	//----- nvinfo : EIATTR_MIN_STACK_SIZE
	.align		4
.L_5:
        /*0024*/ 	.byte	0x04, 0x12
        /*0026*/ 	.short	(.L_7 - .L_6)
	.align		4
.L_6:
        /*0028*/ 	.word	index@(triton_poi_fused__safe_softmax_8)
        /*002c*/ 	.word	0x00000000
.L_7:


//--------------------- .nv.info.triton_poi_fused__safe_softmax_8 --------------------------
	.section	.nv.info.triton_poi_fused__safe_softmax_8,"",@"SHT_CUDA_INFO"
	.sectionflags	@""
	.align	4


	//----- nvinfo : EIATTR_CUDA_API_VERSION
	.align		4
        /*0000*/ 	.byte	0x04, 0x37
        /*0002*/ 	.short	(.L_9 - .L_8)
.L_8:
        /*0004*/ 	.word	0x0000007c


	//----- nvinfo : EIATTR_KPARAM_INFO
	.align		4
.L_9:
        /*0008*/ 	.byte	0x04, 0x17
        /*000a*/ 	.short	(.L_11 - .L_10)
.L_10:
        /*000c*/ 	.word	0x00000000
        /*0010*/ 	.short	0x0002
        /*0012*/ 	.short	0x0010
        /*0014*/ 	.byte	0x00, 0xf0, 0x11, 0x00


	//----- nvinfo : EIATTR_KPARAM_INFO
	.align		4
.L_11:
        /*0018*/ 	.byte	0x04, 0x17
        /*001a*/ 	.short	(.L_13 - .L_12)
.L_12:
        /*001c*/ 	.word	0x00000000
        /*0020*/ 	.short	0x0001
        /*0022*/ 	.short	0x0008
        /*0024*/ 	.byte	0x00, 0xf4, 0x21, 0x00


	//----- nvinfo : EIATTR_KPARAM_INFO
	.align		4
.L_13:
        /*0028*/ 	.byte	0x04, 0x17
        /*002a*/ 	.short	(.L_15 - .L_14)
.L_14:
        /*002c*/ 	.word	0x00000000
        /*0030*/ 	.short	0x0000
        /*0032*/ 	.short	0x0000
        /*0034*/ 	.byte	0x00, 0xf4, 0x21, 0x00


	//----- nvinfo : EIATTR_SPARSE_MMA_MASK
	.align		4
.L_15:
        /*0038*/ 	.byte	0x03, 0x50
        /*003a*/ 	.short	0x0000


	//----- nvinfo : EIATTR_MAXREG_COUNT
	.align		4
        /*003c*/ 	.byte	0x03, 0x1b
        /*003e*/ 	.short	0x00ff


	//----- nvinfo : EIATTR_EXIT_INSTR_OFFSETS
	.align		4
        /*0040*/ 	.byte	0x04, 0x1c
        /*0042*/ 	.short	(.L_17 - .L_16)


	//   ....[0]....
.L_16:
        /*0044*/ 	.word	0x000003e0


	//   ....[1]....
        /*0048*/ 	.word	0x00000400


	//----- nvinfo : EIATTR_REQNTID
	.align		4
.L_17:
        /*004c*/ 	.byte	0x04, 0x10
        /*004e*/ 	.short	(.L_19 - .L_18)
.L_18:
        /*0050*/ 	.word	0x00000080
        /*0054*/ 	.word	0x00000001
        /*0058*/ 	.word	0x00000001


	//----- nvinfo : EIATTR_CBANK_PARAM_SIZE
	.align		4
.L_19:
        /*005c*/ 	.byte	0x03, 0x19
        /*005e*/ 	.short	0x0014


	//----- nvinfo : EIATTR_PARAM_CBANK
	.align		4
        /*0060*/ 	.byte	0x04, 0x0a
        /*0062*/ 	.short	(.L_21 - .L_20)
	.align		4
.L_20:
        /*0064*/ 	.word	index@(.nv.constant0.triton_poi_fused__safe_softmax_8)
        /*0068*/ 	.short	0x0210
        /*006a*/ 	.short	0x0014


	//----- nvinfo : EIATTR_SW_WAR
	.align		4
.L_21:
        /*006c*/ 	.byte	0x04, 0x36
        /*006e*/ 	.short	(.L_23 - .L_22)
.L_22:
        /*0070*/ 	.word	0x00000008
.L_23:


//--------------------- .nv.callgraph             --------------------------
	.section	.nv.callgraph,"",@"SHT_CUDA_CALLGRAPH"
	.align	4
	.sectionentsize	8
	.align		4
        /*0000*/ 	.word	0x00000000
	.align		4
        /*0004*/ 	.word	0xffffffff
	.align		4
        /*0008*/ 	.word	0x00000000
	.align		4
        /*000c*/ 	.word	0xfffffffe
	.align		4
        /*0010*/ 	.word	0x00000000
	.align		4
        /*0014*/ 	.word	0xfffffffd
	.align		4
        /*0018*/ 	.word	0x00000000
	.align		4
        /*001c*/ 	.word	0xfffffffc


//--------------------- .text.triton_poi_fused__safe_softmax_8 --------------------------
	.section	.text.triton_poi_fused__safe_softmax_8,"ax",@progbits
	.align	128
        .global         triton_poi_fused__safe_softmax_8
        .type           triton_poi_fused__safe_softmax_8,@function
        .size           triton_poi_fused__safe_softmax_8,(.L_x_1 - triton_poi_fused__safe_softmax_8)
        .other          triton_poi_fused__safe_softmax_8,@"STO_CUDA_ENTRY STV_DEFAULT"
triton_poi_fused__safe_softmax_8:
.text.triton_poi_fused__safe_softmax_8:
[----:B------:R-:W0:Y:S02]  /*0000*/  LDC R1, c[0x0][0x28] ;  /* 0x00000a00ff017b82 */ /* 0x000e240000000800 */
[----:B------:R-:W1:Y:S01]  /*0010*/  S2R R0, SR_TID.X ;  /* 0x0000000000007919 */ /* 0x000e620000002100 */
[----:B------:R-:W2:Y:S01]  /*0020*/  LDC.64 R2, c[0x0][0x210] ;  /* 0x00008400ff027b82 */ /* 0x000ea20000000a00 */
[----:B------:R-:W-:Y:S01]  /*0030*/  CS2R R14, SRZ ;  /* 0x00000000000e7805 */ /* 0x000fe2000001ff00 */
[----:B------:R-:W-:Y:S01]  /*0040*/  ULDC.64 UR4, c[0x0][0x208] ;  /* 0x0000820000047ab9 */ /* 0x000fe20000000a00 */
[----:B------:R-:W3:Y:S01]  /*0050*/  S2R R7, SR_CTAID.X ;  /* 0x0000000000077919 */ /* 0x000ee20000002500 */
[----:B-1----:R-:W-:Y:S01]  /*0060*/  IMAD.SHL.U32 R0, R0, 0x2, RZ ;  /* 0x0000000200007824 */ /* 0x002fe200078e00ff */
[----:B---3--:R-:W-:-:S04]  /*0070*/  SHF.R.S32.HI R4, RZ, 0x17, R7 ;  /* 0x00000017ff047819 */ /* 0x008fc80000011407 */
[----:B------:R-:W-:Y:S02]  /*0080*/  LOP3.LUT R0, R0, 0xfe, RZ, 0xc0, !PT ;  /* 0x000000fe00007812 */ /* 0x000fe400078ec0ff */
[----:B------:R-:W-:-:S03]  /*0090*/  SGXT R4, R4, 0x1 ;  /* 0x000000010404781a */ /* 0x000fc60000000200 */
[----:B------:R-:W-:-:S05]  /*00a0*/  IMAD R7, R7, 0x100, R0 ;  /* 0x0000010007077824 */ /* 0x000fca00078e0200 */
[----:B------:R-:W-:Y:S02]  /*00b0*/  LEA.HI R4, R4, R7, RZ, 0x2 ;  /* 0x0000000704047211 */ /* 0x000fe400078f10ff */
[----:B------:R-:W-:Y:S02]  /*00c0*/  ISETP.GE.AND P0, PT, R7, 0x400, PT ;  /* 0x000004000700780c */ /* 0x000fe40003f06270 */
[----:B------:R-:W-:-:S05]  /*00d0*/  LOP3.LUT R5, R4, 0xfffffffc, RZ, 0xc0, !PT ;  /* 0xfffffffc04057812 */ /* 0x000fca00078ec0ff */
[----:B--2---:R-:W-:-:S06]  /*00e0*/  IMAD.WIDE R4, R5, 0x4, R2 ;  /* 0x0000000405047825 */ /* 0x004fcc00078e0202 */
[----:B------:R-:W2:Y:S01]  /*00f0*/  @!P0 LDG.E.EL R15, desc[UR4][R4.64] ;  /* 0x00000004040f8981 */ /* 0x000ea2000c2e1900 */
[----:B------:R-:W-:-:S03]  /*0100*/  IMAD.MOV.U32 R0, RZ, RZ, RZ ;  /* 0x000000ffff007224 */ /* 0x000fc600078e00ff */
[----:B------:R-:W3:Y:S01]  /*0110*/  @!P0 LDG.E.EL R14, desc[UR4][R4.64] ;  /* 0x00000004040e8981 */ /* 0x000ee2000c2e1900 */
[----:B------:R-:W-:Y:S01]  /*0120*/  IMAD.MOV.U32 R6, RZ, RZ, RZ ;  /* 0x000000ffff067224 */ /* 0x000fe200078e00ff */
[----:B------:R-:W-:Y:S02]  /*0130*/  CS2R R10, SRZ ;  /* 0x00000000000a7805 */ /* 0x000fe4000001ff00 */
[----:B------:R-:W4:Y:S04]  /*0140*/  @!P0 LDG.E.EL R0, desc[UR4][R4.64+0x4] ;  /* 0x0000040404008981 */ /* 0x000f28000c2e1900 */
[----:B------:R-:W5:Y:S04]  /*0150*/  @!P0 LDG.E.EL R6, desc[UR4][R4.64+0x4] ;  /* 0x0000040404068981 */ /* 0x000f68000c2e1900 */
[----:B------:R-:W5:Y:S04]  /*0160*/  @!P0 LDG.E.EL R10, desc[UR4][R4.64+0x8] ;  /* 0x00000804040a8981 */ /* 0x000f68000c2e1900 */
[----:B------:R-:W5:Y:S01]  /*0170*/  @!P0 LDG.E.EL R11, desc[UR4][R4.64+0x8] ;  /* 0x00000804040b8981 */ /* 0x000f62000c2e1900 */
[----:B------:R-:W-:-:S06]  /*0180*/  CS2R R12, SRZ ;  /* 0x00000000000c7805 */ /* 0x000fcc000001ff00 */
[----:B------:R-:W5:Y:S04]  /*0190*/  @!P0 LDG.E.EL R12, desc[UR4][R4.64+0xc] ;  /* 0x00000c04040c8981 */ /* 0x000f68000c2e1900 */
[----:B------:R-:W5:Y:S01]  /*01a0*/  @!P0 LDG.E.EL R13, desc[UR4][R4.64+0xc] ;  /* 0x00000c04040d8981 */ /* 0x000f62000c2e1900 */
[----:B------:R-:W-:Y:S01]  /*01b0*/  CS2R R8, SRZ ;  /* 0x0000000000087805 */ /* 0x000fe2000001ff00 */
[----:B------:R-:W-:-:S05]  /*01c0*/  IMAD.WIDE R2, R7, 0x4, R2 ;  /* 0x0000000407027825 */ /* 0x000fca00078e0202 */
[----:B------:R1:W5:Y:S02]  /*01d0*/  @!P0 LDG.E.64 R8, desc[UR4][R2.64] ;  /* 0x0000000402088981 */ /* 0x000364000c1e1b00 */
[----:B-1----:R-:W1:Y:S02]  /*01e0*/  LDC.64 R2, c[0x0][0x218] ;  /* 0x00008600ff027b82 */ /* 0x002e640000000a00 */
[----:B-1----:R-:W-:Y:S01]  /*01f0*/  IMAD.WIDE R2, R7, 0x4, R2 ;  /* 0x0000000407027825 */ /* 0x002fe200078e0202 */
[C---:B--2---:R-:W-:Y:S02]  /*0200*/  FSETP.NAN.AND P3, PT, R15.reuse, R15, PT ;  /* 0x0000000f0f00720b */ /* 0x044fe40003f68000 */
[C---:B---3--:R-:W-:Y:S02]  /*0210*/  FSETP.NAN.AND P4, PT, R14.reuse, R14, PT ;  /* 0x0000000e0e00720b */ /* 0x048fe40003f88000 */
[----:B----4-:R-:W-:Y:S02]  /*0220*/  FSETP.GT.AND P1, PT, R15, R0, PT ;  /* 0x000000000f00720b */ /* 0x010fe40003f24000 */
[----:B-----5:R-:W-:-:S07]  /*0230*/  FSETP.GT.AND P2, PT, R14, R6, PT ;  /* 0x000000060e00720b */ /* 0x020fce0003f44000 */
[----:B------:R-:W-:Y:S02]  /*0240*/  @!P3 FSEL R15, R15, R0, P1 ;  /* 0x000000000f0fb208 */ /* 0x000fe40000800000 */
[----:B------:R-:W-:Y:S02]  /*0250*/  @!P4 FSEL R14, R14, R6, P2 ;  /* 0x000000060e0ec208 */ /* 0x000fe40001000000 */
[C---:B------:R-:W-:Y:S02]  /*0260*/  FSETP.GT.AND P1, PT, R15.reuse, R10, PT ;  /* 0x0000000a0f00720b */ /* 0x040fe40003f24000 */
[C---:B------:R-:W-:Y:S02]  /*0270*/  FSETP.GT.AND P2, PT, R14.reuse, R11, PT ;  /* 0x0000000b0e00720b */ /* 0x040fe40003f44000 */
[----:B------:R-:W-:Y:S02]  /*0280*/  FSETP.NAN.AND P3, PT, R15, R15, PT ;  /* 0x0000000f0f00720b */ /* 0x000fe40003f68000 */
[----:B------:R-:W-:-:S07]  /*0290*/  FSETP.NAN.AND P4, PT, R14, R14, PT ;  /* 0x0000000e0e00720b */ /* 0x000fce0003f88000 */
[----:B------:R-:W-:Y:S02]  /*02a0*/  @!P1 FSEL R15, R15, R10, P3 ;  /* 0x0000000a0f0f9208 */ /* 0x000fe40001800000 */
[----:B------:R-:W-:Y:S02]  /*02b0*/  @!P2 FSEL R14, R14, R11, P4 ;  /* 0x0000000b0e0ea208 */ /* 0x000fe40002000000 */
[C---:B------:R-:W-:Y:S02]  /*02c0*/  FSETP.GT.AND P1, PT, R15.reuse, R12, PT ;  /* 0x0000000c0f00720b */ /* 0x040fe40003f24000 */
[C---:B------:R-:W-:Y:S02]  /*02d0*/  FSETP.GT.AND P2, PT, R14.reuse, R13, PT ;  /* 0x0000000d0e00720b */ /* 0x040fe40003f44000 */
[----:B------:R-:W-:Y:S02]  /*02e0*/  FSETP.NAN.AND P3, PT, R15, R15, PT ;  /* 0x0000000f0f00720b */ /* 0x000fe40003f68000 */
[----:B------:R-:W-:-:S07]  /*02f0*/  FSETP.NAN.AND P4, PT, R14, R14, PT ;  /* 0x0000000e0e00720b */ /* 0x000fce0003f88000 */
[----:B------:R-:W-:Y:S02]  /*0300*/  @!P1 FSEL R15, R15, R12, P3 ;  /* 0x0000000c0f0f9208 */ /* 0x000fe40001800000 */
[----:B------:R-:W-:-:S03]  /*0310*/  @!P2 FSEL R14, R14, R13, P4 ;  /* 0x0000000d0e0ea208 */ /* 0x000fc60002000000 */
[----:B------:R-:W-:Y:S02]  /*0320*/  FADD R8, -R15, R8 ;  /* 0x000000080f087221 */ /* 0x000fe40000000100 */
[----:B------:R-:W-:Y:S02]  /*0330*/  FADD R9, -R14, R9 ;  /* 0x000000090e097221 */ /* 0x000fe40000000100 */
[----:B------:R-:W-:Y:S02]  /*0340*/  FMUL R8, R8, 1.4426950216293334961 ;  /* 0x3fb8aa3b08087820 */ /* 0x000fe40000400000 */
[----:B------:R-:W-:-:S03]  /*0350*/  FMUL R9, R9, 1.4426950216293334961 ;  /* 0x3fb8aa3b09097820 */ /* 0x000fc60000400000 */
[----:B------:R-:W-:Y:S02]  /*0360*/  FSETP.GEU.AND P1, PT, R8, -126, PT ;  /* 0xc2fc00000800780b */ /* 0x000fe40003f2e000 */
[----:B------:R-:W-:-:S11]  /*0370*/  FSETP.GEU.AND P2, PT, R9, -126, PT ;  /* 0xc2fc00000900780b */ /* 0x000fd60003f4e000 */
[----:B------:R-:W-:Y:S02]  /*0380*/  @!P1 FMUL R8, R8, 0.5 ;  /* 0x3f00000008089820 */ /* 0x000fe40000400000 */
[----:B------:R-:W-:Y:S02]  /*0390*/  @!P2 FMUL R9, R9, 0.5 ;  /* 0x3f0000000909a820 */ /* 0x000fe40000400000 */
[----:B------:R-:W1:Y:S08]  /*03a0*/  MUFU.EX2 R4, R8 ;  /* 0x0000000800047308 */ /* 0x000e700000000800 */
[----:B------:R-:W2:Y:S01]  /*03b0*/  MUFU.EX2 R5, R9 ;  /* 0x0000000900057308 */ /* 0x000ea20000000800 */
[----:B-1----:R-:W-:Y:S01]  /*03c0*/  @!P1 FMUL R4, R4, R4 ;  /* 0x0000000404049220 */ /* 0x002fe20000400000 */
[----:B--2---:R-:W-:Y:S01]  /*03d0*/  @!P2 FMUL R5, R5, R5 ;  /* 0x000000050505a220 */ /* 0x004fe20000400000 */
[----:B------:R-:W-:Y:S06]  /*03e0*/  @P0 EXIT ;  /* 0x000000000000094d */ /* 0x000fec0003800000 */
[----:B------:R-:W-:Y:S01]  /*03f0*/  STG.E.64 desc[UR4][R2.64], R4 ;  /* 0x0000000402007986 */ /* 0x000fe2000c101b04 */
[----:B------:R-:W-:Y:S05]  /*0400*/  EXIT ;  /* 0x000000000000794d */ /* 0x000fea0003800000 */
.L_x_0:
[----:B------:R-:W-:-:S00]  /*0410*/  BRA `(.L_x_0) ;  /* 0xfffffffc00fc7947 */ /* 0x000fc0000383ffff */
[----:B------:R-:W-:-:S00]  /*0420*/  NOP ;  /* 0x0000000000007918 */ /* 0x000fc00000000000 */
        /* <DEDUP_REMOVED lines=13> */
.L_x_1:


//--------------------- .nv.constant0.triton_poi_fused__safe_softmax_8 --------------------------
	.section	.nv.constant0.triton_poi_fused__safe_softmax_8,"a",@progbits
	.sectionflags	@""
	.align	4
.nv.constant0.triton_poi_fused__safe_softmax_8:
	.zero		548
